//
// Generated by NVIDIA NVVM Compiler
//
// Compiler Build ID: CL-36424714
// Cuda compilation tools, release 13.0, V13.0.88
// Based on NVVM 20.0.0
//

.version 9.0
.target sm_100
.address_size 64

	// .globl	_Z4sumaPiS_S_

.visible .entry _Z4sumaPiS_S_(
	.param .u64 .ptr .align 1 _Z4sumaPiS_S__param_0,
	.param .u64 .ptr .align 1 _Z4sumaPiS_S__param_1,
	.param .u64 .ptr .align 1 _Z4sumaPiS_S__param_2
)
{
	.reg .b32 	%r<4>;
	.reg .b64 	%rd<7>;

	ld.param.u64 	%rd1, [_Z4sumaPiS_S__param_0];
	ld.param.u64 	%rd2, [_Z4sumaPiS_S__param_1];
	ld.param.u64 	%rd3, [_Z4sumaPiS_S__param_2];
	cvta.to.global.u64 	%rd4, %rd3;
	cvta.to.global.u64 	%rd5, %rd2;
	cvta.to.global.u64 	%rd6, %rd1;
	ld.global.u32 	%r1, [%rd6];
	ld.global.u32 	%r2, [%rd5];
	add.s32 	%r3, %r2, %r1;
	st.global.u32 	[%rd4], %r3;
	ret;

}


// ===== COMPILED SASS (sm_100) =====

	.target	sm_100

	.elftype	@"ET_EXEC"


//--------------------- .note.nv.tkinfo           --------------------------
	.section	.note.nv.tkinfo,"",@"SHT_NOTE"
	.sectionflags	@"SHF_NOTE_NV_TKINFO"
	.tkinfo
        /*0018*/ 	.word	0x00000002
        /*0030*/ 	.string	""
        /*0030*/ 	.string	"ptxas"
        /*0030*/ 	.string	"Cuda compilation tools, release 13.0, V13.0.88"
        /*0030*/ 	.string	"Build cuda_13.0.r13.0/compiler.36424714_0"
        /*0030*/ 	.string	"-arch sm_100 -m 64 "



//--------------------- .note.nv.cuinfo           --------------------------
	.section	.note.nv.cuinfo,"",@"SHT_NOTE"
	.sectionflags	@"SHF_NOTE_NV_CUINFO"
        /*0018*/ 	.short	0x0002
        /*001a*/ 	.short	0x0064
        /*001c*/ 	.short	0x0082
	.zero		2


//--------------------- .nv.info                  --------------------------
	.section	.nv.info,"",@"SHT_CUDA_INFO"
	.align	4


	//----- nvinfo : EIATTR_REGCOUNT
	.align		4
        /*0000*/ 	.byte	0x04, 0x2f
        /*0002*/ 	.short	(.L_1 - .L_0)
	.align		4
.L_0:
        /*0004*/ 	.word	index@(_Z4sumaPiS_S_)
        /*0008*/ 	.word	0x0000000c


	//----- nvinfo : EIATTR_FRAME_SIZE
	.align		4
.L_1:
        /*000c*/ 	.byte	0x04, 0x11
        /*000e*/ 	.short	(.L_3 - .L_2)
	.align		4
.L_2:
        /*0010*/ 	.word	index@(_Z4sumaPiS_S_)
        /*0014*/ 	.word	0x00000000


	//----- nvinfo : EIATTR_MIN_STACK_SIZE
	.align		4
.L_3:
        /*0018*/ 	.byte	0x04, 0x12
        /*001a*/ 	.short	(.L_5 - .L_4)
	.align		4
.L_4:
        /*001c*/ 	.word	index@(_Z4sumaPiS_S_)
        /*0020*/ 	.word	0x00000000
.L_5:


//--------------------- .nv.compat                --------------------------
	.section	.nv.compat,"",@"SHT_CUDA_COMPAT_INFO"
	.align	4
        /*0000*/ 	.byte	0x02, 0x09, 0x00, 0x00, 0x02, 0x02, 0x01, 0x00, 0x02, 0x05, 0x05, 0x00, 0x03, 0x07, 0x01, 0x01
        /*0010*/ 	.byte	0x02, 0x03, 0x00, 0x00, 0x02, 0x06, 0x01, 0x00, 0x04, 0x0b, 0x08, 0x00, 0x09, 0x00, 0x00, 0x00
        /*0020*/ 	.byte	0x00, 0x00, 0x00, 0x00


//--------------------- .nv.info._Z4sumaPiS_S_    --------------------------
	.section	.nv.info._Z4sumaPiS_S_,"",@"SHT_CUDA_INFO"
	.sectionflags	@""
	.align	4


	//----- nvinfo : EIATTR_CUDA_API_VERSION
	.align		4
        /*0000*/ 	.byte	0x04, 0x37
        /*0002*/ 	.short	(.L_7 - .L_6)
.L_6:
        /*0004*/ 	.word	0x00000082


	//----- nvinfo : EIATTR_KPARAM_INFO
	.align		4
.L_7:
        /*0008*/ 	.byte	0x04, 0x17
        /*000a*/ 	.short	(.L_9 - .L_8)
.L_8:
        /*000c*/ 	.word	0x00000000
        /*0010*/ 	.short	0x0002
        /*0012*/ 	.short	0x0010
        /*0014*/ 	.byte	0x00, 0xf5, 0x21, 0x00


	//----- nvinfo : EIATTR_KPARAM_INFO
	.align		4
.L_9:
        /*0018*/ 	.byte	0x04, 0x17
        /*001a*/ 	.short	(.L_11 - .L_10)
.L_10:
        /*001c*/ 	.word	0x00000000
        /*0020*/ 	.short	0x0001
        /*0022*/ 	.short	0x0008
        /*0024*/ 	.byte	0x00, 0xf5, 0x21, 0x00


	//----- nvinfo : EIATTR_KPARAM_INFO
	.align		4
.L_11:
        /*0028*/ 	.byte	0x04, 0x17
        /*002a*/ 	.short	(.L_13 - .L_12)
.L_12:
        /*002c*/ 	.word	0x00000000
        /*0030*/ 	.short	0x0000
        /*0032*/ 	.short	0x0000
        /*0034*/ 	.byte	0x00, 0xf5, 0x21, 0x00


	//----- nvinfo : EIATTR_SPARSE_MMA_MASK
	.align		4
.L_13:
        /*0038*/ 	.byte	0x03, 0x50
        /*003a*/ 	.short	0x0000


	//----- nvinfo : EIATTR_MAXREG_COUNT
	.align		4
        /*003c*/ 	.byte	0x03, 0x1b
        /*003e*/ 	.short	0x00ff


	//----- nvinfo : EIATTR_MERCURY_ISA_VERSION
	.align		4
        /*0040*/ 	.byte	0x03, 0x5f
        /*0042*/ 	.short	0x0101


	//----- nvinfo : EIATTR_VRC_CTA_INIT_COUNT
	.align		4
        /*0044*/ 	.byte	0x02, 0x4a
	.zero		1
	.zero		1


	//----- nvinfo : EIATTR_EXIT_INSTR_OFFSETS
	.align		4
        /*0048*/ 	.byte	0x04, 0x1c
        /*004a*/ 	.short	(.L_15 - .L_14)


	//   ....[0]....
.L_14:
        /*004c*/ 	.word	0x00000090


	//----- nvinfo : EIATTR_CBANK_PARAM_SIZE
	.align		4
.L_15:
        /*0050*/ 	.byte	0x03, 0x19
        /*0052*/ 	.short	0x0018


	//----- nvinfo : EIATTR_PARAM_CBANK
	.align		4
        /*0054*/ 	.byte	0x04, 0x0a
        /*0056*/ 	.short	(.L_17 - .L_16)
	.align		4
.L_16:
        /*0058*/ 	.word	index@(.nv.constant0._Z4sumaPiS_S_)
        /*005c*/ 	.short	0x0380
        /*005e*/ 	.short	0x0018


	//----- nvinfo : EIATTR_SW_WAR
	.align		4
.L_17:
        /*0060*/ 	.byte	0x04, 0x36
        /*0062*/ 	.short	(.L_19 - .L_18)
.L_18:
        /*0064*/ 	.word	0x00000008
.L_19:


//--------------------- .nv.callgraph             --------------------------
	.section	.nv.callgraph,"",@"SHT_CUDA_CALLGRAPH"
	.align	4
	.sectionentsize	8
	.align		4
        /*0000*/ 	.word	0x00000000
	.align		4
        /*0004*/ 	.word	0xffffffff
	.align		4
        /*0008*/ 	.word	0x00000000
	.align		4
        /*000c*/ 	.word	0xfffffffe
	.align		4
        /*0010*/ 	.word	0x00000000
	.align		4
        /*0014*/ 	.word	0xfffffffd
	.align		4
        /*0018*/ 	.word	0x00000000
	.align		4
        /*001c*/ 	.word	0xfffffffc


//--------------------- .text._Z4sumaPiS_S_       --------------------------
	.section	.text._Z4sumaPiS_S_,"ax",@progbits
	.align	128
        .global         _Z4sumaPiS_S_
        .type           _Z4sumaPiS_S_,@function
        .size           _Z4sumaPiS_S_,(.L_x_1 - _Z4sumaPiS_S_)
        .other          _Z4sumaPiS_S_,@"STO_CUDA_ENTRY STV_DEFAULT"
_Z4sumaPiS_S_:
.text._Z4sumaPiS_S_:
[----:B------:R-:W-:Y:S08]  /*0000*/  LDC R1, c[0x0][0x37c] ;  /* 0x0000df00ff017b82 */ /* 0x000ff00000000800 */
[----:B------:R-:W0:Y:S01]  /*0010*/  LDC.64 R2, c[0x0][0x380] ;  /* 0x0000e000ff027b82 */ /* 0x000e220000000a00 */
[----:B------:R-:W0:Y:S07]  /*0020*/  LDCU.64 UR4, c[0x0][0x358] ;  /* 0x00006b00ff0477ac */ /* 0x000e2e0008000a00 */
[----:B------:R-:W1:Y:S01]  /*0030*/  LDC.64 R4, c[0x0][0x388] ;  /* 0x0000e200ff047b82 */ /* 0x000e620000000a00 */
[----:B0-----:R-:W2:Y:S04]  /*0040*/  LDG.E R2, desc[UR4][R2.64] ;  /* 0x0000000402027981 */ /* 0x001ea8000c1e1900 */
[----:B-1----:R-:W2:Y:S03]  /*0050*/  LDG.E R5, desc[UR4][R4.64] ;  /* 0x0000000404057981 */ /* 0x002ea6000c1e1900 */
[----:B------:R-:W0:Y:S01]  /*0060*/  LDC.64 R6, c[0x0][0x390] ;  /* 0x0000e400ff067b82 */ /* 0x000e220000000a00 */
[----:B--2---:R-:W-:-:S05]  /*0070*/  IADD3 R9, PT, PT, R2, R5, RZ ;  /* 0x0000000502097210 */ /* 0x004fca0007ffe0ff */
[----:B0-----:R-:W-:Y:S01]  /*0080*/  STG.E desc[UR4][R6.64], R9 ;  /* 0x0000000906007986 */ /* 0x001fe2000c101904 */
[----:B------:R-:W-:Y:S05]  /*0090*/  EXIT ;  /* 0x000000000000794d */ /* 0x000fea0003800000 */
.L_x_0:
[----:B------:R-:W-:-:S00]  /*00a0*/  BRA `(.L_x_0) ;  /* 0xfffffffc00fc7947 */ /* 0x000fc0000383ffff */
[----:B------:R-:W-:-:S00]  /*00b0*/  NOP ;  /* 0x0000000000007918 */ /* 0x000fc00000000000 */
        /* <DEDUP_REMOVED lines=12> */
.L_x_1:


//--------------------- .nv.shared.reserved.0     --------------------------
	.section	.nv.shared.reserved.0,"aw",@nobits
	.weak		__nv_reservedSMEM_offset_0_alias
	.size		__nv_reservedSMEM_offset_0_alias, 0, 64
	.other		__nv_reservedSMEM_offset_0_alias,@"STO_CUDA_RESERVED_SHARED STV_DEFAULT"
__nv_reservedSMEM_offset_0_alias:
	.zero		0
	.zero		64


//--------------------- .nv.constant0._Z4sumaPiS_S_ --------------------------
	.section	.nv.constant0._Z4sumaPiS_S_,"a",@progbits
	.sectionflags	@""
	.align	4
.nv.constant0._Z4sumaPiS_S_:
	.zero		920


//--------------------- SYMBOLS --------------------------

	.type		.nv.reservedSmem.offset0,@object
	.size		.nv.reservedSmem.offset0,0x4
